//
// Generated by NVIDIA NVVM Compiler
//
// Compiler Build ID: CL-36424714
// Cuda compilation tools, release 13.0, V13.0.88
// Based on NVVM 20.0.0
//

.version 9.0
.target sm_100
.address_size 64

	// .globl	_Z19backwardStackKernelv

.visible .entry _Z19backwardStackKernelv()
{


	ret;

}


// ===== COMPILED SASS (sm_100) =====

	.target	sm_100

	.elftype	@"ET_EXEC"


//--------------------- .note.nv.tkinfo           --------------------------
	.section	.note.nv.tkinfo,"",@"SHT_NOTE"
	.sectionflags	@"SHF_NOTE_NV_TKINFO"
	.tkinfo
        /*0018*/ 	.word	0x00000002
        /*0030*/ 	.string	""
        /*0030*/ 	.string	"ptxas"
        /*0030*/ 	.string	"Cuda compilation tools, release 13.0, V13.0.88"
        /*0030*/ 	.string	"Build cuda_13.0.r13.0/compiler.36424714_0"
        /*0030*/ 	.string	"-arch sm_100 -m 64 "



//--------------------- .note.nv.cuinfo           --------------------------
	.section	.note.nv.cuinfo,"",@"SHT_NOTE"
	.sectionflags	@"SHF_NOTE_NV_CUINFO"
        /*0018*/ 	.short	0x0002
        /*001a*/ 	.short	0x0064
        /*001c*/ 	.short	0x0082
	.zero		2


//--------------------- .nv.info                  --------------------------
	.section	.nv.info,"",@"SHT_CUDA_INFO"
	.align	4


	//----- nvinfo : EIATTR_REGCOUNT
	.align		4
        /*0000*/ 	.byte	0x04, 0x2f
        /*0002*/ 	.short	(.L_1 - .L_0)
	.align		4
.L_0:
        /*0004*/ 	.word	index@(_Z19backwardStackKernelv)
        /*0008*/ 	.word	0x00000004


	//----- nvinfo : EIATTR_FRAME_SIZE
	.align		4
.L_1:
        /*000c*/ 	.byte	0x04, 0x11
        /*000e*/ 	.short	(.L_3 - .L_2)
	.align		4
.L_2:
        /*0010*/ 	.word	index@(_Z19backwardStackKernelv)
        /*0014*/ 	.word	0x00000000


	//----- nvinfo : EIATTR_MIN_STACK_SIZE
	.align		4
.L_3:
        /*0018*/ 	.byte	0x04, 0x12
        /*001a*/ 	.short	(.L_5 - .L_4)
	.align		4
.L_4:
        /*001c*/ 	.word	index@(_Z19backwardStackKernelv)
        /*0020*/ 	.word	0x00000000
.L_5:


//--------------------- .nv.compat                --------------------------
	.section	.nv.compat,"",@"SHT_CUDA_COMPAT_INFO"
	.align	4
        /*0000*/ 	.byte	0x02, 0x09, 0x00, 0x00, 0x02, 0x02, 0x01, 0x00, 0x02, 0x05, 0x05, 0x00, 0x03, 0x07, 0x01, 0x01
        /*0010*/ 	.byte	0x02, 0x03, 0x00, 0x00, 0x02, 0x06, 0x01, 0x00, 0x04, 0x0b, 0x08, 0x00, 0x09, 0x00, 0x00, 0x00
        /*0020*/ 	.byte	0x00, 0x00, 0x00, 0x00


//--------------------- .nv.info._Z19backwardStackKernelv --------------------------
	.section	.nv.info._Z19backwardStackKernelv,"",@"SHT_CUDA_INFO"
	.sectionflags	@""
	.align	4


	//----- nvinfo : EIATTR_CUDA_API_VERSION
	.align		4
        /*0000*/ 	.byte	0x04, 0x37
        /*0002*/ 	.short	(.L_7 - .L_6)
.L_6:
        /*0004*/ 	.word	0x00000082


	//----- nvinfo : EIATTR_SPARSE_MMA_MASK
	.align		4
.L_7:
        /*0008*/ 	.byte	0x03, 0x50
        /*000a*/ 	.short	0x0000


	//----- nvinfo : EIATTR_MAXREG_COUNT
	.align		4
        /*000c*/ 	.byte	0x03, 0x1b
        /*000e*/ 	.short	0x00ff


	//----- nvinfo : EIATTR_MERCURY_ISA_VERSION
	.align		4
        /*0010*/ 	.byte	0x03, 0x5f
        /*0012*/ 	.short	0x0101


	//----- nvinfo : EIATTR_VRC_CTA_INIT_COUNT
	.align		4
        /*0014*/ 	.byte	0x02, 0x4a
	.zero		1
	.zero		1


	//----- nvinfo : EIATTR_EXIT_INSTR_OFFSETS
	.align		4
        /*0018*/ 	.byte	0x04, 0x1c
        /*001a*/ 	.short	(.L_9 - .L_8)


	//   ....[0]....
.L_8:
        /*001c*/ 	.word	0x00000010


	//----- nvinfo : EIATTR_SW_WAR
	.align		4
.L_9:
        /*0020*/ 	.byte	0x04, 0x36
        /*0022*/ 	.short	(.L_11 - .L_10)
.L_10:
        /*0024*/ 	.word	0x00000008
.L_11:


//--------------------- .nv.callgraph             --------------------------
	.section	.nv.callgraph,"",@"SHT_CUDA_CALLGRAPH"
	.align	4
	.sectionentsize	8
	.align		4
        /*0000*/ 	.word	0x00000000
	.align		4
        /*0004*/ 	.word	0xffffffff
	.align		4
        /*0008*/ 	.word	0x00000000
	.align		4
        /*000c*/ 	.word	0xfffffffe
	.align		4
        /*0010*/ 	.word	0x00000000
	.align		4
        /*0014*/ 	.word	0xfffffffd
	.align		4
        /*0018*/ 	.word	0x00000000
	.align		4
        /*001c*/ 	.word	0xfffffffc


//--------------------- .text._Z19backwardStackKernelv --------------------------
	.section	.text._Z19backwardStackKernelv,"ax",@progbits
	.align	128
        .global         _Z19backwardStackKernelv
        .type           _Z19backwardStackKernelv,@function
        .size           _Z19backwardStackKernelv,(.L_x_1 - _Z19backwardStackKernelv)
        .other          _Z19backwardStackKernelv,@"STO_CUDA_ENTRY STV_DEFAULT"
_Z19backwardStackKernelv:
.text._Z19backwardStackKernelv:
[----:B------:R-:W-:Y:S01]  /*0000*/  LDC R1, c[0x0][0x37c] ;  /* 0x0000df00ff017b82 */ /* 0x000fe20000000800 */
[----:B------:R-:W-:Y:S05]  /*0010*/  EXIT ;  /* 0x000000000000794d */ /* 0x000fea0003800000 */
.L_x_0:
[----:B------:R-:W-:-:S00]  /*0020*/  BRA `(.L_x_0) ;  /* 0xfffffffc00fc7947 */ /* 0x000fc0000383ffff */
[----:B------:R-:W-:-:S00]  /*0030*/  NOP ;  /* 0x0000000000007918 */ /* 0x000fc00000000000 */
        /* <DEDUP_REMOVED lines=12> */
.L_x_1:


//--------------------- .nv.shared.reserved.0     --------------------------
	.section	.nv.shared.reserved.0,"aw",@nobits
	.weak		__nv_reservedSMEM_offset_0_alias
	.size		__nv_reservedSMEM_offset_0_alias, 0, 64
	.other		__nv_reservedSMEM_offset_0_alias,@"STO_CUDA_RESERVED_SHARED STV_DEFAULT"
__nv_reservedSMEM_offset_0_alias:
	.zero		0
	.zero		64


//--------------------- .nv.constant0._Z19backwardStackKernelv --------------------------
	.section	.nv.constant0._Z19backwardStackKernelv,"a",@progbits
	.sectionflags	@""
	.align	4
.nv.constant0._Z19backwardStackKernelv:
	.zero		896


//--------------------- SYMBOLS --------------------------

	.type		.nv.reservedSmem.offset0,@object
	.size		.nv.reservedSmem.offset0,0x4
